//
// Generated by NVIDIA NVVM Compiler
//
// Compiler Build ID: CL-36424714
// Cuda compilation tools, release 13.0, V13.0.88
// Based on NVVM 20.0.0
//

.version 9.0
.target sm_100
.address_size 64

	// .globl	_Z16quicksort_kernelPfiiPi
.extern .shared .align 16 .b8 shared_data[];

.visible .entry _Z16quicksort_kernelPfiiPi(
	.param .u64 .ptr .align 1 _Z16quicksort_kernelPfiiPi_param_0,
	.param .u32 _Z16quicksort_kernelPfiiPi_param_1,
	.param .u32 _Z16quicksort_kernelPfiiPi_param_2,
	.param .u64 .ptr .align 1 _Z16quicksort_kernelPfiiPi_param_3
)
{
	.reg .pred 	%p<16>;
	.reg .b32 	%r<88>;
	.reg .b32 	%f<20>;
	.reg .b64 	%rd<5>;

	ld.param.u64 	%rd2, [_Z16quicksort_kernelPfiiPi_param_0];
	ld.param.u32 	%r34, [_Z16quicksort_kernelPfiiPi_param_2];
	cvta.to.global.u64 	%rd3, %rd2;
	mov.u32 	%r35, %tid.x;
	mov.u32 	%r36, %ctaid.x;
	shl.b32 	%r1, %r36, 10;
	add.s32 	%r37, %r1, 1024;
	min.s32 	%r2, %r37, %r34;
	or.b32  	%r3, %r1, %r35;
	setp.lt.s32 	%p1, %r34, %r3;
	mul.wide.s32 	%rd4, %r3, 4;
	add.s64 	%rd1, %rd3, %rd4;
	shl.b32 	%r38, %r35, 2;
	mov.u32 	%r39, shared_data;
	add.s32 	%r4, %r39, %r38;
	@%p1 bra 	$L__BB0_2;
	ld.global.f32 	%f9, [%rd1];
	st.shared.f32 	[%r4], %f9;
$L__BB0_2:
	bar.sync 	0;
	sub.s32 	%r5, %r2, %r1;
	setp.lt.s32 	%p2, %r5, 1;
	@%p2 bra 	$L__BB0_25;
	shl.b32 	%r40, %r5, 2;
	add.s32 	%r6, %r39, %r40;
	and.b32  	%r7, %r2, 3;
	sub.s32 	%r8, %r1, %r2;
	sub.s32 	%r9, %r5, %r7;
	add.s32 	%r42, %r1, %r7;
	sub.s32 	%r10, %r42, %r2;
$L__BB0_4:
	setp.gt.u32 	%p4, %r8, -4;
	ld.shared.f32 	%f1, [%r6];
	mov.b32 	%r78, -1;
	mov.b32 	%r83, 0;
	@%p4 bra 	$L__BB0_15;
	add.s32 	%r75, %r39, 8;
	mov.b32 	%r78, -1;
	mov.u32 	%r76, %r10;
$L__BB0_6:
	ld.shared.f32 	%f2, [%r75+-8];
	setp.gtu.f32 	%p5, %f2, %f1;
	@%p5 bra 	$L__BB0_8;
	add.s32 	%r14, %r78, 1;
	shl.b32 	%r49, %r78, 2;
	add.s32 	%r51, %r39, %r49;
	ld.shared.f32 	%f11, [%r51+4];
	st.shared.f32 	[%r51+4], %f2;
	st.shared.f32 	[%r75+-8], %f11;
	mov.u32 	%r78, %r14;
$L__BB0_8:
	ld.shared.f32 	%f3, [%r75+-4];
	setp.gtu.f32 	%p6, %f3, %f1;
	@%p6 bra 	$L__BB0_10;
	add.s32 	%r16, %r78, 1;
	shl.b32 	%r52, %r78, 2;
	add.s32 	%r54, %r39, %r52;
	ld.shared.f32 	%f12, [%r54+4];
	st.shared.f32 	[%r54+4], %f3;
	st.shared.f32 	[%r75+-4], %f12;
	mov.u32 	%r78, %r16;
$L__BB0_10:
	ld.shared.f32 	%f4, [%r75];
	setp.gtu.f32 	%p7, %f4, %f1;
	@%p7 bra 	$L__BB0_12;
	add.s32 	%r18, %r78, 1;
	shl.b32 	%r55, %r78, 2;
	add.s32 	%r57, %r39, %r55;
	ld.shared.f32 	%f13, [%r57+4];
	st.shared.f32 	[%r57+4], %f4;
	st.shared.f32 	[%r75], %f13;
	mov.u32 	%r78, %r18;
$L__BB0_12:
	ld.shared.f32 	%f5, [%r75+4];
	setp.gtu.f32 	%p8, %f5, %f1;
	@%p8 bra 	$L__BB0_14;
	add.s32 	%r20, %r78, 1;
	shl.b32 	%r58, %r78, 2;
	add.s32 	%r60, %r39, %r58;
	ld.shared.f32 	%f14, [%r60+4];
	st.shared.f32 	[%r60+4], %f5;
	st.shared.f32 	[%r75+4], %f14;
	mov.u32 	%r78, %r20;
$L__BB0_14:
	add.s32 	%r76, %r76, 4;
	add.s32 	%r75, %r75, 16;
	setp.ne.s32 	%p9, %r76, 0;
	mov.u32 	%r83, %r9;
	@%p9 bra 	$L__BB0_6;
$L__BB0_15:
	setp.eq.s32 	%p10, %r7, 0;
	@%p10 bra 	$L__BB0_24;
	shl.b32 	%r61, %r83, 2;
	add.s32 	%r27, %r39, %r61;
	ld.shared.f32 	%f6, [%r27];
	setp.gtu.f32 	%p11, %f6, %f1;
	@%p11 bra 	$L__BB0_18;
	add.s32 	%r28, %r78, 1;
	shl.b32 	%r63, %r78, 2;
	add.s32 	%r65, %r39, %r63;
	ld.shared.f32 	%f15, [%r65+4];
	st.shared.f32 	[%r65+4], %f6;
	st.shared.f32 	[%r27], %f15;
	mov.u32 	%r78, %r28;
$L__BB0_18:
	setp.eq.s32 	%p12, %r7, 1;
	@%p12 bra 	$L__BB0_24;
	ld.shared.f32 	%f7, [%r27+4];
	setp.gtu.f32 	%p13, %f7, %f1;
	@%p13 bra 	$L__BB0_21;
	add.s32 	%r30, %r78, 1;
	shl.b32 	%r66, %r78, 2;
	add.s32 	%r68, %r39, %r66;
	ld.shared.f32 	%f16, [%r68+4];
	st.shared.f32 	[%r68+4], %f7;
	st.shared.f32 	[%r27+4], %f16;
	mov.u32 	%r78, %r30;
$L__BB0_21:
	setp.eq.s32 	%p14, %r7, 2;
	@%p14 bra 	$L__BB0_24;
	ld.shared.f32 	%f8, [%r27+8];
	setp.gtu.f32 	%p15, %f8, %f1;
	@%p15 bra 	$L__BB0_24;
	add.s32 	%r32, %r78, 1;
	shl.b32 	%r69, %r78, 2;
	add.s32 	%r71, %r39, %r69;
	ld.shared.f32 	%f17, [%r71+4];
	st.shared.f32 	[%r71+4], %f8;
	st.shared.f32 	[%r27+8], %f17;
	mov.u32 	%r78, %r32;
$L__BB0_24:
	shl.b32 	%r72, %r78, 2;
	add.s32 	%r74, %r39, %r72;
	ld.shared.f32 	%f18, [%r74+4];
	ld.shared.f32 	%f19, [%r6];
	st.shared.f32 	[%r74+4], %f19;
	st.shared.f32 	[%r6], %f18;
	bar.sync 	0;
	bra.uni 	$L__BB0_4;
$L__BB0_25:
	setp.lt.s32 	%p3, %r34, %r3;
	@%p3 bra 	$L__BB0_27;
	ld.shared.f32 	%f10, [%r4];
	st.global.f32 	[%rd1], %f10;
$L__BB0_27:
	ret;

}


// ===== COMPILED SASS (sm_100) =====

	.target	sm_100

	.elftype	@"ET_EXEC"


//--------------------- .note.nv.tkinfo           --------------------------
	.section	.note.nv.tkinfo,"",@"SHT_NOTE"
	.sectionflags	@"SHF_NOTE_NV_TKINFO"
	.tkinfo
        /*0018*/ 	.word	0x00000002
        /*0030*/ 	.string	""
        /*0030*/ 	.string	"ptxas"
        /*0030*/ 	.string	"Cuda compilation tools, release 13.0, V13.0.88"
        /*0030*/ 	.string	"Build cuda_13.0.r13.0/compiler.36424714_0"
        /*0030*/ 	.string	"-arch sm_100 -m 64 "



//--------------------- .note.nv.cuinfo           --------------------------
	.section	.note.nv.cuinfo,"",@"SHT_NOTE"
	.sectionflags	@"SHF_NOTE_NV_CUINFO"
        /*0018*/ 	.short	0x0002
        /*001a*/ 	.short	0x0064
        /*001c*/ 	.short	0x0082
	.zero		2


//--------------------- .nv.info                  --------------------------
	.section	.nv.info,"",@"SHT_CUDA_INFO"
	.align	4


	//----- nvinfo : EIATTR_REGCOUNT
	.align		4
        /*0000*/ 	.byte	0x04, 0x2f
        /*0002*/ 	.short	(.L_1 - .L_0)
	.align		4
.L_0:
        /*0004*/ 	.word	index@(_Z16quicksort_kernelPfiiPi)
        /*0008*/ 	.word	0x00000012


	//----- nvinfo : EIATTR_FRAME_SIZE
	.align		4
.L_1:
        /*000c*/ 	.byte	0x04, 0x11
        /*000e*/ 	.short	(.L_3 - .L_2)
	.align		4
.L_2:
        /*0010*/ 	.word	index@(_Z16quicksort_kernelPfiiPi)
        /*0014*/ 	.word	0x00000000


	//----- nvinfo : EIATTR_MIN_STACK_SIZE
	.align		4
.L_3:
        /*0018*/ 	.byte	0x04, 0x12
        /*001a*/ 	.short	(.L_5 - .L_4)
	.align		4
.L_4:
        /*001c*/ 	.word	index@(_Z16quicksort_kernelPfiiPi)
        /*0020*/ 	.word	0x00000000
.L_5:


//--------------------- .nv.compat                --------------------------
	.section	.nv.compat,"",@"SHT_CUDA_COMPAT_INFO"
	.align	4
        /*0000*/ 	.byte	0x02, 0x09, 0x00, 0x00, 0x02, 0x02, 0x01, 0x00, 0x02, 0x05, 0x05, 0x00, 0x03, 0x07, 0x01, 0x01
        /*0010*/ 	.byte	0x02, 0x03, 0x00, 0x00, 0x02, 0x06, 0x01, 0x00, 0x04, 0x0b, 0x08, 0x00, 0x09, 0x00, 0x00, 0x00
        /*0020*/ 	.byte	0x00, 0x00, 0x00, 0x00


//--------------------- .nv.info._Z16quicksort_kernelPfiiPi --------------------------
	.section	.nv.info._Z16quicksort_kernelPfiiPi,"",@"SHT_CUDA_INFO"
	.sectionflags	@""
	.align	4


	//----- nvinfo : EIATTR_CUDA_API_VERSION
	.align		4
        /*0000*/ 	.byte	0x04, 0x37
        /*0002*/ 	.short	(.L_7 - .L_6)
.L_6:
        /*0004*/ 	.word	0x00000082


	//----- nvinfo : EIATTR_KPARAM_INFO
	.align		4
.L_7:
        /*0008*/ 	.byte	0x04, 0x17
        /*000a*/ 	.short	(.L_9 - .L_8)
.L_8:
        /*000c*/ 	.word	0x00000000
        /*0010*/ 	.short	0x0003
        /*0012*/ 	.short	0x0010
        /*0014*/ 	.byte	0x00, 0xf5, 0x21, 0x00


	//----- nvinfo : EIATTR_KPARAM_INFO
	.align		4
.L_9:
        /*0018*/ 	.byte	0x04, 0x17
        /*001a*/ 	.short	(.L_11 - .L_10)
.L_10:
        /*001c*/ 	.word	0x00000000
        /*0020*/ 	.short	0x0002
        /*0022*/ 	.short	0x000c
        /*0024*/ 	.byte	0x00, 0xf0, 0x11, 0x00


	//----- nvinfo : EIATTR_KPARAM_INFO
	.align		4
.L_11:
        /*0028*/ 	.byte	0x04, 0x17
        /*002a*/ 	.short	(.L_13 - .L_12)
.L_12:
        /*002c*/ 	.word	0x00000000
        /*0030*/ 	.short	0x0001
        /*0032*/ 	.short	0x0008
        /*0034*/ 	.byte	0x00, 0xf0, 0x11, 0x00


	//----- nvinfo : EIATTR_KPARAM_INFO
	.align		4
.L_13:
        /*0038*/ 	.byte	0x04, 0x17
        /*003a*/ 	.short	(.L_15 - .L_14)
.L_14:
        /*003c*/ 	.word	0x00000000
        /*0040*/ 	.short	0x0000
        /*0042*/ 	.short	0x0000
        /*0044*/ 	.byte	0x00, 0xf5, 0x21, 0x00


	//----- nvinfo : EIATTR_SPARSE_MMA_MASK
	.align		4
.L_15:
        /*0048*/ 	.byte	0x03, 0x50
        /*004a*/ 	.short	0x0000


	//----- nvinfo : EIATTR_MAXREG_COUNT
	.align		4
        /*004c*/ 	.byte	0x03, 0x1b
        /*004e*/ 	.short	0x00ff


	//----- nvinfo : EIATTR_NUM_BARRIERS
	.align		4
        /*0050*/ 	.byte	0x02, 0x4c
        /*0052*/ 	.byte	0x01
	.zero		1


	//----- nvinfo : EIATTR_MERCURY_ISA_VERSION
	.align		4
        /*0054*/ 	.byte	0x03, 0x5f
        /*0056*/ 	.short	0x0101


	//----- nvinfo : EIATTR_VRC_CTA_INIT_COUNT
	.align		4
        /*0058*/ 	.byte	0x02, 0x4a
	.zero		1
	.zero		1


	//----- nvinfo : EIATTR_EXIT_INSTR_OFFSETS
	.align		4
        /*005c*/ 	.byte	0x04, 0x1c
        /*005e*/ 	.short	(.L_17 - .L_16)


	//   ....[0]....
.L_16:
        /*0060*/ 	.word	0x00001440


	//   ....[1]....
        /*0064*/ 	.word	0x00001470


	//----- nvinfo : EIATTR_CBANK_PARAM_SIZE
	.align		4
.L_17:
        /*0068*/ 	.byte	0x03, 0x19
        /*006a*/ 	.short	0x0018


	//----- nvinfo : EIATTR_PARAM_CBANK
	.align		4
        /*006c*/ 	.byte	0x04, 0x0a
        /*006e*/ 	.short	(.L_19 - .L_18)
	.align		4
.L_18:
        /*0070*/ 	.word	index@(.nv.constant0._Z16quicksort_kernelPfiiPi)
        /*0074*/ 	.short	0x0380
        /*0076*/ 	.short	0x0018


	//----- nvinfo : EIATTR_SW_WAR
	.align		4
.L_19:
        /*0078*/ 	.byte	0x04, 0x36
        /*007a*/ 	.short	(.L_21 - .L_20)
.L_20:
        /*007c*/ 	.word	0x00000008
.L_21:


//--------------------- .nv.callgraph             --------------------------
	.section	.nv.callgraph,"",@"SHT_CUDA_CALLGRAPH"
	.align	4
	.sectionentsize	8
	.align		4
        /*0000*/ 	.word	0x00000000
	.align		4
        /*0004*/ 	.word	0xffffffff
	.align		4
        /*0008*/ 	.word	0x00000000
	.align		4
        /*000c*/ 	.word	0xfffffffe
	.align		4
        /*0010*/ 	.word	0x00000000
	.align		4
        /*0014*/ 	.word	0xfffffffd
	.align		4
        /*0018*/ 	.word	0x00000000
	.align		4
        /*001c*/ 	.word	0xfffffffc


//--------------------- .text._Z16quicksort_kernelPfiiPi --------------------------
	.section	.text._Z16quicksort_kernelPfiiPi,"ax",@progbits
	.align	128
        .global         _Z16quicksort_kernelPfiiPi
        .type           _Z16quicksort_kernelPfiiPi,@function
        .size           _Z16quicksort_kernelPfiiPi,(.L_x_9 - _Z16quicksort_kernelPfiiPi)
        .other          _Z16quicksort_kernelPfiiPi,@"STO_CUDA_ENTRY STV_DEFAULT"
_Z16quicksort_kernelPfiiPi:
.text._Z16quicksort_kernelPfiiPi:
[----:B------:R-:W-:Y:S01]  /*0000*/  LDC R1, c[0x0][0x37c] ;  /* 0x0000df00ff017b82 */ /* 0x000fe20000000800 */
[----:B------:R-:W0:Y:S07]  /*0010*/  S2R R5, SR_CTAID.X ;  /* 0x0000000000057919 */ /* 0x000e2e0000002500 */
[----:B------:R-:W1:Y:S01]  /*0020*/  LDC R4, c[0x0][0x38c] ;  /* 0x0000e300ff047b82 */ /* 0x000e620000000800 */
[----:B------:R-:W2:Y:S01]  /*0030*/  LDCU.64 UR6, c[0x0][0x358] ;  /* 0x00006b00ff0677ac */ /* 0x000ea20008000a00 */
[----:B------:R-:W3:Y:S06]  /*0040*/  S2R R0, SR_TID.X ;  /* 0x0000000000007919 */ /* 0x000eec0000002100 */
[----:B------:R-:W4:Y:S01]  /*0050*/  LDC.64 R2, c[0x0][0x380] ;  /* 0x0000e000ff027b82 */ /* 0x000f220000000a00 */
[----:B0-----:R-:W-:-:S05]  /*0060*/  IMAD.SHL.U32 R5, R5, 0x400, RZ ;  /* 0x0000040005057824 */ /* 0x001fca00078e00ff */
[----:B---3--:R-:W-:-:S04]  /*0070*/  LOP3.LUT R7, R5, R0, RZ, 0xfc, !PT ;  /* 0x0000000005077212 */ /* 0x008fc800078efcff */
[C---:B-1----:R-:W-:Y:S01]  /*0080*/  ISETP.GT.AND P0, PT, R7.reuse, R4, PT ;  /* 0x000000040700720c */ /* 0x042fe20003f04270 */
[----:B----4-:R-:W-:-:S12]  /*0090*/  IMAD.WIDE R2, R7, 0x4, R2 ;  /* 0x0000000407027825 */ /* 0x010fd800078e0202 */
[----:B--2---:R-:W2:Y:S01]  /*00a0*/  @!P0 LDG.E R7, desc[UR6][R2.64] ;  /* 0x0000000602078981 */ /* 0x004ea2000c1e1900 */
[----:B------:R-:W0:Y:S01]  /*00b0*/  S2UR UR5, SR_CgaCtaId ;  /* 0x00000000000579c3 */ /* 0x000e220000008800 */
[----:B------:R-:W-:Y:S01]  /*00c0*/  VIADDMNMX R4, R5, 0x400, R4, PT ;  /* 0x0000040005047846 */ /* 0x000fe20003800104 */
[----:B------:R-:W-:-:S04]  /*00d0*/  UMOV UR4, 0x400 ;  /* 0x0000040000047882 */ /* 0x000fc80000000000 */
[----:B------:R-:W-:-:S05]  /*00e0*/  IMAD.IADD R9, R4, 0x1, -R5 ;  /* 0x0000000104097824 */ /* 0x000fca00078e0a05 */
[----:B------:R-:W-:Y:S01]  /*00f0*/  ISETP.GE.AND P1, PT, R9, 0x1, PT ;  /* 0x000000010900780c */ /* 0x000fe20003f26270 */
[----:B0-----:R-:W-:-:S06]  /*0100*/  ULEA UR4, UR5, UR4, 0x18 ;  /* 0x0000000405047291 */ /* 0x001fcc000f8ec0ff */
[----:B------:R-:W-:-:S05]  /*0110*/  LEA R0, R0, UR4, 0x2 ;  /* 0x0000000400007c11 */ /* 0x000fca000f8e10ff */
[----:B--2---:R0:W-:Y:S01]  /*0120*/  @!P0 STS [R0], R7 ;  /* 0x0000000700008388 */ /* 0x0041e20000000800 */
[----:B------:R-:W-:Y:S06]  /*0130*/  BAR.SYNC.DEFER_BLOCKING 0x0 ;  /* 0x0000000000007b1d */ /* 0x000fec0000010000 */
[----:B------:R-:W-:Y:S05]  /*0140*/  @!P1 BRA `(.L_x_0) ;  /* 0x0000001000bc9947 */ /* 0x000fea0003800000 */
[----:B0-----:R-:W-:Y:S01]  /*0150*/  IMAD.IADD R0, R5, 0x1, -R4 ;  /* 0x0000000105007824 */ /* 0x001fe200078e0a04 */
[----:B------:R-:W-:-:S04]  /*0160*/  LEA R2, R9, UR4, 0x2 ;  /* 0x0000000409027c11 */ /* 0x000fc8000f8e10ff */
[----:B------:R-:W-:Y:S02]  /*0170*/  ISETP.GT.U32.AND P1, PT, R0, -0x4, PT ;  /* 0xfffffffc0000780c */ /* 0x000fe40003f24070 */
[----:B------:R-:W-:-:S04]  /*0180*/  LOP3.LUT R0, R4, 0x3, RZ, 0xc0, !PT ;  /* 0x0000000304007812 */ /* 0x000fc800078ec0ff */
[--C-:B------:R-:W-:Y:S01]  /*0190*/  IADD3 R3, PT, PT, -R4, R5, R0.reuse ;  /* 0x0000000504037210 */ /* 0x100fe20007ffe100 */
[----:B------:R-:W-:-:S07]  /*01a0*/  IMAD.IADD R4, R9, 0x1, -R0 ;  /* 0x0000000109047824 */ /* 0x000fce00078e0a00 */
.L_x_7:
[----:B01----:R0:W1:Y:S01]  /*01b0*/  LDS R6, [R2] ;  /* 0x0000000002067984 */ /* 0x0030620000000800 */
[----:B------:R-:W-:Y:S02]  /*01c0*/  IMAD.MOV.U32 R5, RZ, RZ, -0x1 ;  /* 0xffffffffff057424 */ /* 0x000fe400078e00ff */
[----:B------:R-:W-:Y:S01]  /*01d0*/  IMAD.MOV.U32 R8, RZ, RZ, RZ ;  /* 0x000000ffff087224 */ /* 0x000fe200078e00ff */
[----:B---3--:R-:W-:Y:S06]  /*01e0*/  @P1 BRA `(.L_x_1) ;  /* 0x0000000c00fc1947 */ /* 0x008fec0003800000 */
[----:B------:R-:W-:Y:S01]  /*01f0*/  ISETP.GE.AND P0, PT, R3, RZ, PT ;  /* 0x000000ff0300720c */ /* 0x000fe20003f06270 */
[----:B------:R-:W-:Y:S01]  /*0200*/  UIADD3 UR5, UPT, UPT, UR4, 0x8, URZ ;  /* 0x0000000804057890 */ /* 0x000fe2000fffe0ff */
[----:B------:R-:W-:Y:S02]  /*0210*/  IMAD.MOV.U32 R5, RZ, RZ, -0x1 ;  /* 0xffffffffff057424 */ /* 0x000fe400078e00ff */
[----:B------:R-:W-:-:S09]  /*0220*/  IMAD.MOV.U32 R7, RZ, RZ, R3 ;  /* 0x000000ffff077224 */ /* 0x000fd200078e0003 */
[----:B------:R-:W-:Y:S05]  /*0230*/  @P0 BRA `(.L_x_2) ;  /* 0x0000000c00540947 */ /* 0x000fea0003800000 */
[----:B------:R-:W-:Y:S01]  /*0240*/  IMAD.MOV R9, RZ, RZ, -R7 ;  /* 0x000000ffff097224 */ /* 0x000fe200078e0a07 */
[----:B------:R-:W-:-:S04]  /*0250*/  PLOP3.LUT P0, PT, PT, PT, PT, 0x80, 0x8 ;  /* 0x000000000008781c */ /* 0x000fc80003f0f070 */
[----:B------:R-:W-:-:S13]  /*0260*/  ISETP.GT.AND P2, PT, R9, 0xc, PT ;  /* 0x0000000c0900780c */ /* 0x000fda0003f44270 */
[----:B------:R-:W-:Y:S05]  /*0270*/  @!P2 BRA `(.L_x_3) ;  /* 0x000000080018a947 */ /* 0x000fea0003800000 */
[----:B------:R-:W-:-:S13]  /*0280*/  PLOP3.LUT P0, PT, PT, PT, PT, 0x8, 0x80 ;  /* 0x000000000080781c */ /* 0x000fda0003f0e170 */
.L_x_4:
[----:B--2---:R-:W1:Y:S01]  /*0290*/  LDS R11, [UR5+-0x8] ;  /* 0xfffff805ff0b7984 */ /* 0x004e620008000800 */
[----:B------:R-:W-:Y:S01]  /*02a0*/  VIADD R7, R7, 0x10 ;  /* 0x0000001007077836 */ /* 0x000fe20000000000 */
[----:B-1----:R-:W-:-:S13]  /*02b0*/  FSETP.GTU.AND P2, PT, R11, R6, PT ;  /* 0x000000060b00720b */ /* 0x002fda0003f4c000 */
[C---:B------:R-:W-:Y:S01]  /*02c0*/  @!P2 LEA R9, R5.reuse, UR4, 0x2 ;  /* 0x000000040509ac11 */ /* 0x040fe2000f8e10ff */
[----:B------:R-:W-:-:S04]  /*02d0*/  @!P2 VIADD R8, R5, 0x1 ;  /* 0x000000010508a836 */ /* 0x000fc80000000000 */
[----:B------:R-:W1:Y:S01]  /*02e0*/  @!P2 LDS R10, [R9+0x4] ;  /* 0x00000400090aa984 */ /* 0x000e620000000800 */
[----:B------:R-:W-:-:S03]  /*02f0*/  @!P2 IMAD.MOV.U32 R5, RZ, RZ, R8 ;  /* 0x000000ffff05a224 */ /* 0x000fc600078e0008 */
[----:B------:R-:W-:Y:S04]  /*0300*/  @!P2 STS [R9+0x4], R11 ;  /* 0x0000040b0900a388 */ /* 0x000fe80000000800 */
[----:B------:R-:W2:Y:S04]  /*0310*/  LDS R13, [UR5+-0x4] ;  /* 0xfffffc05ff0d7984 */ /* 0x000ea80008000800 */
[----:B-1----:R-:W-:Y:S01]  /*0320*/  @!P2 STS [UR5+-0x8], R10 ;  /* 0xfffff80aff00a988 */ /* 0x002fe20008000805 */
[----:B--2---:R-:W-:-:S13]  /*0330*/  FSETP.GTU.AND P3, PT, R13, R6, PT ;  /* 0x000000060d00720b */ /* 0x004fda0003f6c000 */
[C---:B------:R-:W-:Y:S01]  /*0340*/  @!P3 LEA R12, R5.reuse, UR4, 0x2 ;  /* 0x00000004050cbc11 */ /* 0x040fe2000f8e10ff */
[----:B------:R-:W-:-:S04]  /*0350*/  @!P3 VIADD R9, R5, 0x1 ;  /* 0x000000010509b836 */ /* 0x000fc80000000000 */
[----:B------:R-:W1:Y:S01]  /*0360*/  @!P3 LDS R8, [R12+0x4] ;  /* 0x000004000c08b984 */ /* 0x000e620000000800 */
[----:B------:R-:W-:-:S03]  /*0370*/  @!P3 IMAD.MOV.U32 R5, RZ, RZ, R9 ;  /* 0x000000ffff05b224 */ /* 0x000fc600078e0009 */
[----:B------:R-:W-:Y:S04]  /*0380*/  @!P3 STS [R12+0x4], R13 ;  /* 0x0000040d0c00b388 */ /* 0x000fe80000000800 */
[----:B------:R-:W2:Y:S04]  /*0390*/  LDS R15, [UR5] ;  /* 0x00000005ff0f7984 */ /* 0x000ea80008000800 */
[----:B-1----:R-:W-:Y:S01]  /*03a0*/  @!P3 STS [UR5+-0x4], R8 ;  /* 0xfffffc08ff00b988 */ /* 0x002fe20008000805 */
[----:B--2---:R-:W-:-:S13]  /*03b0*/  FSETP.GTU.AND P2, PT, R15, R6, PT ;  /* 0x000000060f00720b */ /* 0x004fda0003f4c000 */
[C---:B------:R-:W-:Y:S01]  /*03c0*/  @!P2 LEA R14, R5.reuse, UR4, 0x2 ;  /* 0x00000004050eac11 */ /* 0x040fe2000f8e10ff */
[----:B------:R-:W-:-:S04]  /*03d0*/  @!P2 VIADD R10, R5, 0x1 ;  /* 0x00000001050aa836 */ /* 0x000fc80000000000 */
[----:B------:R-:W1:Y:S01]  /*03e0*/  @!P2 LDS R9, [R14+0x4] ;  /* 0x000004000e09a984 */ /* 0x000e620000000800 */
[----:B------:R-:W-:-:S03]  /*03f0*/  @!P2 IMAD.MOV.U32 R5, RZ, RZ, R10 ;  /* 0x000000ffff05a224 */ /* 0x000fc600078e000a */
[----:B------:R-:W-:Y:S04]  /*0400*/  @!P2 STS [R14+0x4], R15 ;  /* 0x0000040f0e00a388 */ /* 0x000fe80000000800 */
[----:B------:R-:W2:Y:S04]  /*0410*/  LDS R11, [UR5+0x4] ;  /* 0x00000405ff0b7984 */ /* 0x000ea80008000800 */
[----:B-1----:R-:W-:Y:S01]  /*0420*/  @!P2 STS [UR5], R9 ;  /* 0x00000009ff00a988 */ /* 0x002fe20008000805 */
[----:B--2---:R-:W-:-:S13]  /*0430*/  FSETP.GTU.AND P3, PT, R11, R6, PT ;  /* 0x000000060b00720b */ /* 0x004fda0003f6c000 */
[C---:B------:R-:W-:Y:S01]  /*0440*/  @!P3 LEA R12, R5.reuse, UR4, 0x2 ;  /* 0x00000004050cbc11 */ /* 0x040fe2000f8e10ff */
[----:B------:R-:W-:-:S04]  /*0450*/  @!P3 VIADD R8, R5, 0x1 ;  /* 0x000000010508b836 */ /* 0x000fc80000000000 */
[----:B------:R-:W1:Y:S01]  /*0460*/  @!P3 LDS R10, [R12+0x4] ;  /* 0x000004000c0ab984 */ /* 0x000e620000000800 */
[----:B------:R-:W-:-:S03]  /*0470*/  @!P3 IMAD.MOV.U32 R5, RZ, RZ, R8 ;  /* 0x000000ffff05b224 */ /* 0x000fc600078e0008 */
[----:B------:R-:W-:Y:S04]  /*0480*/  @!P3 STS [R12+0x4], R11 ;  /* 0x0000040b0c00b388 */ /* 0x000fe80000000800 */
[----:B------:R-:W2:Y:S04]  /*0490*/  LDS R13, [UR5+0x8] ;  /* 0x00000805ff0d7984 */ /* 0x000ea80008000800 */
[----:B-1----:R-:W-:Y:S01]  /*04a0*/  @!P3 STS [UR5+0x4], R10 ;  /* 0x0000040aff00b988 */ /* 0x002fe20008000805 */
        /* <DEDUP_REMOVED lines=88> */
[----:B------:R-:W-:Y:S02]  /*0a30*/  ISETP.GE.AND P2, PT, R7, -0xc, PT ;  /* 0xfffffff40700780c */ /* 0x000fe40003f46270 */
[----:B--2---:R-:W-:-:S13]  /*0a40*/  FSETP.GTU.AND P3, PT, R11, R6, PT ;  /* 0x000000060b00720b */ /* 0x004fda0003f6c000 */
[C---:B------:R-:W-:Y:S01]  /*0a50*/  @!P3 LEA R12, R5.reuse, UR4, 0x2 ;  /* 0x00000004050cbc11 */ /* 0x040fe2000f8e10ff */
[----:B------:R-:W-:-:S04]  /*0a60*/  @!P3 VIADD R8, R5, 0x1 ;  /* 0x000000010508b836 */ /* 0x000fc80000000000 */
[----:B------:R-:W1:Y:S01]  /*0a70*/  @!P3 LDS R10, [R12+0x4] ;  /* 0x000004000c0ab984 */ /* 0x000e620000000800 */
[----:B------:R-:W-:-:S03]  /*0a80*/  @!P3 IMAD.MOV.U32 R5, RZ, RZ, R8 ;  /* 0x000000ffff05b224 */ /* 0x000fc600078e0008 */
[----:B------:R2:W-:Y:S04]  /*0a90*/  @!P3 STS [R12+0x4], R11 ;  /* 0x0000040b0c00b388 */ /* 0x0005e80000000800 */
[----:B-1----:R2:W-:Y:S01]  /*0aa0*/  @!P3 STS [UR5+0x34], R10 ;  /* 0x0000340aff00b988 */ /* 0x0025e20008000805 */
[----:B------:R-:W-:Y:S01]  /*0ab0*/  UIADD3 UR5, UPT, UPT, UR5, 0x40, URZ ;  /* 0x0000004005057890 */ /* 0x000fe2000fffe0ff */
[----:B------:R-:W-:Y:S11]  /*0ac0*/  @!P2 BRA `(.L_x_4) ;  /* 0xfffffff400f0a947 */ /* 0x000ff6000383ffff */
[----:B------:R-:W-:-:S07]  /*0ad0*/  IMAD.MOV.U32 R8, RZ, RZ, R4 ;  /* 0x000000ffff087224 */ /* 0x000fce00078e0004 */
.L_x_3:
[----:B------:R-:W-:-:S05]  /*0ae0*/  IMAD.MOV R9, RZ, RZ, -R7 ;  /* 0x000000ffff097224 */ /* 0x000fca00078e0a07 */
[----:B------:R-:W-:-:S13]  /*0af0*/  ISETP.GT.AND P2, PT, R9, 0x4, PT ;  /* 0x000000040900780c */ /* 0x000fda0003f44270 */
[----:B------:R-:W-:Y:S05]  /*0b00*/  @!P2 BRA `(.L_x_5) ;  /* 0x000000040018a947 */ /* 0x000fea0003800000 */
[----:B--2---:R-:W1:Y:S01]  /*0b10*/  LDS R11, [UR5+-0x8] ;  /* 0xfffff805ff0b7984 */ /* 0x004e620008000800 */
[----:B------:R-:W-:Y:S01]  /*0b20*/  UIADD3 UR6, UPT, UPT, UR5, 0x10, URZ ;  /* 0x0000001005067890 */ /* 0x000fe2000fffe0ff */
[----:B------:R-:W-:-:S04]  /*0b30*/  VIADD R7, R7, 0x4 ;  /* 0x0000000407077836 */ /* 0x000fc80000000000 */
        /* <DEDUP_REMOVED lines=47> */
[----:B-1----:R-:W-:Y:S04]  /*0e30*/  @!P2 STS [UR6+-0x4], R10 ;  /* 0xfffffc0aff00a988 */ /* 0x002fe80008000806 */
[----:B------:R-:W1:Y:S02]  /*0e40*/  LDS R11, [UR5+0x10] ;  /* 0x00001005ff0b7984 */ /* 0x000e640008000800 */
[----:B-1----:R-:W-:-:S13]  /*0e50*/  FSETP.GTU.AND P0, PT, R11, R6, PT ;  /* 0x000000060b00720b */ /* 0x002fda0003f0c000 */
[C---:B------:R-:W-:Y:S01]  /*0e60*/  @!P0 LEA R14, R5.reuse, UR4, 0x2 ;  /* 0x00000004050e8c11 */ /* 0x040fe2000f8e10ff */
[----:B------:R-:W-:-:S04]  /*0e70*/  @!P0 VIADD R9, R5, 0x1 ;  /* 0x0000000105098836 */ /* 0x000fc80000000000 */
[----:B------:R-:W1:Y:S01]  /*0e80*/  @!P0 LDS R8, [R14+0x4] ;  /* 0x000004000e088984 */ /* 0x000e620000000800 */
[----:B------:R-:W-:-:S03]  /*0e90*/  @!P0 IMAD.MOV.U32 R5, RZ, RZ, R9 ;  /* 0x000000ffff058224 */ /* 0x000fc600078e0009 */
[----:B------:R-:W-:Y:S04]  /*0ea0*/  @!P0 STS [R14+0x4], R11 ;  /* 0x0000040b0e008388 */ /* 0x000fe80000000800 */
[----:B-1----:R1:W-:Y:S01]  /*0eb0*/  @!P0 STS [UR6], R8 ;  /* 0x00000008ff008988 */ /* 0x0023e20008000806 */
[----:B------:R-:W-:-:S03]  /*0ec0*/  PLOP3.LUT P0, PT, PT, PT, PT, 0x8, 0x80 ;  /* 0x000000000080781c */ /* 0x000fc60003f0e170 */
[----:B------:R-:W2:Y:S01]  /*0ed0*/  LDS R13, [UR5+0x14] ;  /* 0x00001405ff0d7984 */ /* 0x000ea20008000800 */
[----:B------:R-:W-:Y:S01]  /*0ee0*/  UIADD3 UR5, UPT, UPT, UR6, 0x10, URZ ;  /* 0x0000001006057890 */ /* 0x000fe2000fffe0ff */
[----:B-1----:R-:W-:Y:S01]  /*0ef0*/  IMAD.MOV.U32 R8, RZ, RZ, R4 ;  /* 0x000000ffff087224 */ /* 0x002fe200078e0004 */
[----:B--2---:R-:W-:-:S13]  /*0f00*/  FSETP.GTU.AND P2, PT, R13, R6, PT ;  /* 0x000000060d00720b */ /* 0x004fda0003f4c000 */
[C---:B------:R-:W-:Y:S01]  /*0f10*/  @!P2 LEA R12, R5.reuse, UR4, 0x2 ;  /* 0x00000004050cac11 */ /* 0x040fe2000f8e10ff */
[----:B------:R-:W-:-:S04]  /*0f20*/  @!P2 VIADD R10, R5, 0x1 ;  /* 0x00000001050aa836 */ /* 0x000fc80000000000 */
[----:B------:R-:W1:Y:S01]  /*0f30*/  @!P2 LDS R9, [R12+0x4] ;  /* 0x000004000c09a984 */ /* 0x000e620000000800 */
[----:B------:R-:W-:-:S03]  /*0f40*/  @!P2 IMAD.MOV.U32 R5, RZ, RZ, R10 ;  /* 0x000000ffff05a224 */ /* 0x000fc600078e000a */
[----:B------:R3:W-:Y:S04]  /*0f50*/  @!P2 STS [R12+0x4], R13 ;  /* 0x0000040d0c00a388 */ /* 0x0007e80000000800 */
[----:B-1----:R3:W-:Y:S02]  /*0f60*/  @!P2 STS [UR6+0x4], R9 ;  /* 0x00000409ff00a988 */ /* 0x0027e40008000806 */
.L_x_5:
[----:B------:R-:W-:-:S13]  /*0f70*/  ISETP.NE.OR P0, PT, R7, RZ, P0 ;  /* 0x000000ff0700720c */ /* 0x000fda0000705670 */
[----:B------:R-:W-:Y:S05]  /*0f80*/  @!P0 BRA `(.L_x_1) ;  /* 0x0000000000948947 */ /* 0x000fea0003800000 */
.L_x_2:
[----:B--2-4-:R-:W1:Y:S01]  /*0f90*/  LDS R11, [UR5+-0x8] ;  /* 0xfffff805ff0b7984 */ /* 0x014e620008000800 */
[----:B------:R-:W-:Y:S01]  /*0fa0*/  VIADD R7, R7, 0x4 ;  /* 0x0000000407077836 */ /* 0x000fe20000000000 */
[----:B-1----:R-:W-:-:S13]  /*0fb0*/  FSETP.GTU.AND P0, PT, R11, R6, PT ;  /* 0x000000060b00720b */ /* 0x002fda0003f0c000 */
[C---:B------:R-:W-:Y:S01]  /*0fc0*/  @!P0 LEA R10, R5.reuse, UR4, 0x2 ;  /* 0x00000004050a8c11 */ /* 0x040fe2000f8e10ff */
[----:B---3--:R-:W-:-:S04]  /*0fd0*/  @!P0 VIADD R9, R5, 0x1 ;  /* 0x0000000105098836 */ /* 0x008fc80000000000 */
        /* <DEDUP_REMOVED lines=21> */
[----:B------:R-:W-:Y:S02]  /*1130*/  ISETP.NE.AND P0, PT, R7, RZ, PT ;  /* 0x000000ff0700720c */ /* 0x000fe40003f05270 */
        /* <DEDUP_REMOVED lines=8> */
[----:B------:R-:W-:Y:S11]  /*11c0*/  @P0 BRA `(.L_x_2) ;  /* 0xfffffffc00700947 */ /* 0x000ff6000383ffff */
[----:B----4-:R-:W-:-:S07]  /*11d0*/  IMAD.MOV.U32 R8, RZ, RZ, R4 ;  /* 0x000000ffff087224 */ /* 0x010fce00078e0004 */
.L_x_1:
[----:B------:R-:W-:-:S13]  /*11e0*/  ISETP.NE.AND P0, PT, R0, RZ, PT ;  /* 0x000000ff0000720c */ /* 0x000fda0003f05270 */
[----:B------:R-:W-:Y:S05]  /*11f0*/  @!P0 BRA `(.L_x_6) ;  /* 0x0000000000748947 */ /* 0x000fea0003800000 */
[----:B------:R-:W-:Y:S02]  /*1200*/  LEA R8, R8, UR4, 0x2 ;  /* 0x0000000408087c11 */ /* 0x000fe4000f8e10ff */
[----:B------:R-:W-:-:S03]  /*1210*/  ISETP.NE.AND P2, PT, R0, 0x1, PT ;  /* 0x000000010000780c */ /* 0x000fc60003f45270 */
[----:B---3--:R-:W1:Y:S02]  /*1220*/  LDS R9, [R8] ;  /* 0x0000000008097984 */ /* 0x008e640000000800 */
[----:B-1----:R-:W-:-:S13]  /*1230*/  FSETP.GTU.AND P0, PT, R9, R6, PT ;  /* 0x000000060900720b */ /* 0x002fda0003f0c000 */
[C---:B--2---:R-:W-:Y:S01]  /*1240*/  @!P0 LEA R12, R5.reuse, UR4, 0x2 ;  /* 0x00000004050c8c11 */ /* 0x044fe2000f8e10ff */
[----:B------:R-:W-:-:S04]  /*1250*/  @!P0 VIADD R10, R5, 0x1 ;  /* 0x00000001050a8836 */ /* 0x000fc80000000000 */
[----:B------:R-:W1:Y:S01]  /*1260*/  @!P0 LDS R7, [R12+0x4] ;  /* 0x000004000c078984 */ /* 0x000e620000000800 */
[----:B------:R-:W-:-:S03]  /*1270*/  @!P0 IMAD.MOV.U32 R5, RZ, RZ, R10 ;  /* 0x000000ffff058224 */ /* 0x000fc600078e000a */
[----:B------:R4:W-:Y:S04]  /*1280*/  @!P0 STS [R12+0x4], R9 ;  /* 0x000004090c008388 */ /* 0x0009e80000000800 */
[----:B-1----:R4:W-:Y:S01]  /*1290*/  @!P0 STS [R8], R7 ;  /* 0x0000000708008388 */ /* 0x0029e20000000800 */
[----:B------:R-:W-:Y:S05]  /*12a0*/  @!P2 BRA `(.L_x_6) ;  /* 0x000000000048a947 */ /* 0x000fea0003800000 */
[----:B----4-:R-:W1:Y:S01]  /*12b0*/  LDS R9, [R8+0x4] ;  /* 0x0000040008097984 */ /* 0x010e620000000800 */
[----:B------:R-:W-:Y:S02]  /*12c0*/  ISETP.NE.AND P2, PT, R0, 0x2, PT ;  /* 0x000000020000780c */ /* 0x000fe40003f45270 */
[----:B-1----:R-:W-:-:S13]  /*12d0*/  FSETP.GTU.AND P0, PT, R9, R6, PT ;  /* 0x000000060900720b */ /* 0x002fda0003f0c000 */
[C---:B------:R-:W-:Y:S01]  /*12e0*/  @!P0 LEA R12, R5.reuse, UR4, 0x2 ;  /* 0x00000004050c8c11 */ /* 0x040fe2000f8e10ff */
[----:B------:R-:W-:-:S04]  /*12f0*/  @!P0 VIADD R10, R5, 0x1 ;  /* 0x00000001050a8836 */ /* 0x000fc80000000000 */
[----:B------:R-:W1:Y:S01]  /*1300*/  @!P0 LDS R7, [R12+0x4] ;  /* 0x000004000c078984 */ /* 0x000e620000000800 */
[----:B------:R-:W-:-:S03]  /*1310*/  @!P0 IMAD.MOV.U32 R5, RZ, RZ, R10 ;  /* 0x000000ffff058224 */ /* 0x000fc600078e000a */
[----:B------:R2:W-:Y:S04]  /*1320*/  @!P0 STS [R12+0x4], R9 ;  /* 0x000004090c008388 */ /* 0x0005e80000000800 */
[----:B-1----:R2:W-:Y:S01]  /*1330*/  @!P0 STS [R8+0x4], R7 ;  /* 0x0000040708008388 */ /* 0x0025e20000000800 */
[----:B------:R-:W-:Y:S05]  /*1340*/  @!P2 BRA `(.L_x_6) ;  /* 0x000000000020a947 */ /* 0x000fea0003800000 */
[----:B--2---:R-:W1:Y:S02]  /*1350*/  LDS R7, [R8+0x8] ;  /* 0x0000080008077984 */ /* 0x004e640000000800 */
[----:B-1----:R-:W-:-:S13]  /*1360*/  FSETP.GTU.AND P0, PT, R7, R6, PT ;  /* 0x000000060700720b */ /* 0x002fda0003f0c000 */
[C---:B------:R-:W-:Y:S01]  /*1370*/  @!P0 LEA R10, R5.reuse, UR4, 0x2 ;  /* 0x00000004050a8c11 */ /* 0x040fe2000f8e10ff */
[----:B------:R-:W-:-:S04]  /*1380*/  @!P0 VIADD R9, R5, 0x1 ;  /* 0x0000000105098836 */ /* 0x000fc80000000000 */
[----:B------:R-:W1:Y:S01]  /*1390*/  @!P0 LDS R6, [R10+0x4] ;  /* 0x000004000a068984 */ /* 0x000e620000000800 */
[----:B------:R-:W-:-:S03]  /*13a0*/  @!P0 IMAD.MOV.U32 R5, RZ, RZ, R9 ;  /* 0x000000ffff058224 */ /* 0x000fc600078e0009 */
[----:B------:R2:W-:Y:S04]  /*13b0*/  @!P0 STS [R10+0x4], R7 ;  /* 0x000004070a008388 */ /* 0x0005e80000000800 */
[----:B-1----:R2:W-:Y:S02]  /*13c0*/  @!P0 STS [R8+0x8], R6 ;  /* 0x0000080608008388 */ /* 0x0025e40000000800 */
.L_x_6:
[----:B------:R-:W-:Y:S01]  /*13d0*/  LEA R5, R5, UR4, 0x2 ;  /* 0x0000000405057c11 */ /* 0x000fe2000f8e10ff */
[----:B-12---:R-:W1:Y:S04]  /*13e0*/  LDS R6, [R2] ;  /* 0x0000000002067984 */ /* 0x006e680000000800 */
[----:B----4-:R-:W2:Y:S04]  /*13f0*/  LDS R7, [R5+0x4] ;  /* 0x0000040005077984 */ /* 0x010ea80000000800 */
[----:B-1----:R1:W-:Y:S04]  /*1400*/  STS [R5+0x4], R6 ;  /* 0x0000040605007388 */ /* 0x0023e80000000800 */
[----:B--2---:R1:W-:Y:S01]  /*1410*/  STS [R2], R7 ;  /* 0x0000000702007388 */ /* 0x0043e20000000800 */
[----:B------:R-:W-:Y:S06]  /*1420*/  BAR.SYNC.DEFER_BLOCKING 0x0 ;  /* 0x0000000000007b1d */ /* 0x000fec0000010000 */
[----:B------:R-:W-:Y:S05]  /*1430*/  BRA `(.L_x_7) ;  /* 0xffffffec005c7947 */ /* 0x000fea000383ffff */
.L_x_0:
[----:B------:R-:W-:Y:S05]  /*1440*/  @P0 EXIT ;  /* 0x000000000000094d */ /* 0x000fea0003800000 */
[----:B------:R-:W1:Y:S04]  /*1450*/  LDS R5, [R0] ;  /* 0x0000000000057984 */ /* 0x000e680000000800 */
[----:B-1----:R-:W-:Y:S01]  /*1460*/  STG.E desc[UR6][R2.64], R5 ;  /* 0x0000000502007986 */ /* 0x002fe2000c101906 */
[----:B------:R-:W-:Y:S05]  /*1470*/  EXIT ;  /* 0x000000000000794d */ /* 0x000fea0003800000 */
.L_x_8:
[----:B------:R-:W-:-:S00]  /*1480*/  BRA `(.L_x_8) ;  /* 0xfffffffc00fc7947 */ /* 0x000fc0000383ffff */
[----:B------:R-:W-:-:S00]  /*1490*/  NOP ;  /* 0x0000000000007918 */ /* 0x000fc00000000000 */
        /* <DEDUP_REMOVED lines=14> */
.L_x_9:


//--------------------- .nv.shared._Z16quicksort_kernelPfiiPi --------------------------
	.section	.nv.shared._Z16quicksort_kernelPfiiPi,"aw",@nobits
	.sectionflags	@""
	.align	16
	.zero		1024


//--------------------- .nv.shared.reserved.0     --------------------------
	.section	.nv.shared.reserved.0,"aw",@nobits
	.weak		__nv_reservedSMEM_offset_0_alias
	.size		__nv_reservedSMEM_offset_0_alias, 0, 64
	.other		__nv_reservedSMEM_offset_0_alias,@"STO_CUDA_RESERVED_SHARED STV_DEFAULT"
__nv_reservedSMEM_offset_0_alias:
	.zero		0
	.zero		64


//--------------------- .nv.constant0._Z16quicksort_kernelPfiiPi --------------------------
	.section	.nv.constant0._Z16quicksort_kernelPfiiPi,"a",@progbits
	.sectionflags	@""
	.align	4
.nv.constant0._Z16quicksort_kernelPfiiPi:
	.zero		920


//--------------------- SYMBOLS --------------------------

	.type		.nv.reservedSmem.offset0,@object
	.size		.nv.reservedSmem.offset0,0x4
	.type		.nv.reservedSmem.cap,@object
	.size		.nv.reservedSmem.cap,0x4
